	.headerflags	@"EF_CUDA_TEXMODE_UNIFIED EF_CUDA_64BIT_ADDRESS EF_CUDA_ACCELERATORS EF_CUDA_SM90 EF_CUDA_VIRTUAL_SM(EF_CUDA_SM90)"
	.elftype	@"ET_EXEC"


//--------------------- .nv.info                  --------------------------
	.section	.nv.info,"",@"SHT_CUDA_INFO"
	.align	4


	//----- nvinfo : EIATTR_REGCOUNT
	.align		4
        /*0000*/ 	.byte	0x04, 0x2f
        /*0002*/ 	.short	(.L_3 - .L_2)
	.align		4
.L_2:
        /*0004*/ 	.word	index@(triton_poi_fused__native_batch_norm_legit_no_training_hardtanh_6)
        /*0008*/ 	.word	0x00000010


	//----- nvinfo : EIATTR_MIN_STACK_SIZE
	.align		4
.L_3:
        /*000c*/ 	.byte	0x04, 0x12
        /*000e*/ 	.short	(.L_5 - .L_4)
	.align		4
.L_4:
        /*0010*/ 	.word	index@(triton_poi_fused__native_batch_norm_legit_no_training_hardtanh_6)
        /*0014*/ 	.word	0x00000000


	//----- nvinfo : EIATTR_FRAME_SIZE
	.align		4
.L_5:
        /*0018*/ 	.byte	0x04, 0x11
        /*001a*/ 	.short	(.L_7 - .L_6)
	.align		4
.L_6:
        /*001c*/ 	.word	index@(triton_poi_fused__native_batch_norm_legit_no_training_hardtanh_6)
        /*0020*/ 	.word	0x00000000


	//----- nvinfo : EIATTR_MIN_STACK_SIZE
	.align		4
.L_7:
        /*0024*/ 	.byte	0x04, 0x12
        /*0026*/ 	.short	(.L_9 - .L_8)
	.align		4
.L_8:
        /*0028*/ 	.word	index@(triton_poi_fused__native_batch_norm_legit_no_training_hardtanh_6)
        /*002c*/ 	.word	0x00000000
.L_9:


//--------------------- .nv.info.triton_poi_fused__native_batch_norm_legit_no_training_hardtanh_6 --------------------------
	.section	.nv.info.triton_poi_fused__native_batch_norm_legit_no_training_hardtanh_6,"",@"SHT_CUDA_INFO"
	.sectionflags	@""
	.align	4


	//----- nvinfo : EIATTR_CUDA_API_VERSION
	.align		4
        /*0000*/ 	.byte	0x04, 0x37
        /*0002*/ 	.short	(.L_11 - .L_10)
.L_10:
        /*0004*/ 	.word	0x0000007c


	//----- nvinfo : EIATTR_KPARAM_INFO
	.align		4
.L_11:
        /*0008*/ 	.byte	0x04, 0x17
        /*000a*/ 	.short	(.L_13 - .L_12)
.L_12:
        /*000c*/ 	.word	0x00000000
        /*0010*/ 	.short	0x0006
        /*0012*/ 	.short	0x0030
        /*0014*/ 	.byte	0x00, 0xf0, 0x11, 0x00


	//----- nvinfo : EIATTR_KPARAM_INFO
	.align		4
.L_13:
        /*0018*/ 	.byte	0x04, 0x17
        /*001a*/ 	.short	(.L_15 - .L_14)
.L_14:
        /*001c*/ 	.word	0x00000000
        /*0020*/ 	.short	0x0005
        /*0022*/ 	.short	0x0028
        /*0024*/ 	.byte	0x00, 0xf4, 0x21, 0x00


	//----- nvinfo : EIATTR_KPARAM_INFO
	.align		4
.L_15:
        /*0028*/ 	.byte	0x04, 0x17
        /*002a*/ 	.short	(.L_17 - .L_16)
.L_16:
        /*002c*/ 	.word	0x00000000
        /*0030*/ 	.short	0x0004
        /*0032*/ 	.short	0x0020
        /*0034*/ 	.byte	0x00, 0xf4, 0x21, 0x00


	//----- nvinfo : EIATTR_KPARAM_INFO
	.align		4
.L_17:
        /*0038*/ 	.byte	0x04, 0x17
        /*003a*/ 	.short	(.L_19 - .L_18)
.L_18:
        /*003c*/ 	.word	0x00000000
        /*0040*/ 	.short	0x0003
        /*0042*/ 	.short	0x0018
        /*0044*/ 	.byte	0x00, 0xf4, 0x21, 0x00


	//----- nvinfo : EIATTR_KPARAM_INFO
	.align		4
.L_19:
        /*0048*/ 	.byte	0x04, 0x17
        /*004a*/ 	.short	(.L_21 - .L_20)
.L_20:
        /*004c*/ 	.word	0x00000000
        /*0050*/ 	.short	0x0002
        /*0052*/ 	.short	0x0010
        /*0054*/ 	.byte	0x00, 0xf4, 0x21, 0x00


	//----- nvinfo : EIATTR_KPARAM_INFO
	.align		4
.L_21:
        /*0058*/ 	.byte	0x04, 0x17
        /*005a*/ 	.short	(.L_23 - .L_22)
.L_22:
        /*005c*/ 	.word	0x00000000
        /*0060*/ 	.short	0x0001
        /*0062*/ 	.short	0x0008
        /*0064*/ 	.byte	0x00, 0xf4, 0x21, 0x00


	//----- nvinfo : EIATTR_KPARAM_INFO
	.align		4
.L_23:
        /*0068*/ 	.byte	0x04, 0x17
        /*006a*/ 	.short	(.L_25 - .L_24)
.L_24:
        /*006c*/ 	.word	0x00000000
        /*0070*/ 	.short	0x0000
        /*0072*/ 	.short	0x0000
        /*0074*/ 	.byte	0x00, 0xf4, 0x21, 0x00


	//----- nvinfo : EIATTR_SPARSE_MMA_MASK
	.align		4
.L_25:
        /*0078*/ 	.byte	0x03, 0x50
        /*007a*/ 	.short	0x0000


	//----- nvinfo : EIATTR_MAXREG_COUNT
	.align		4
        /*007c*/ 	.byte	0x03, 0x1b
        /*007e*/ 	.short	0x00ff


	//----- nvinfo : EIATTR_EXIT_INSTR_OFFSETS
	.align		4
        /*0080*/ 	.byte	0x04, 0x1c
        /*0082*/ 	.short	(.L_27 - .L_26)


	//   ....[0]....
.L_26:
        /*0084*/ 	.word	0x00000420


	//----- nvinfo : EIATTR_REQNTID
	.align		4
.L_27:
        /*0088*/ 	.byte	0x04, 0x10
        /*008a*/ 	.short	(.L_29 - .L_28)
.L_28:
        /*008c*/ 	.word	0x00000100
        /*0090*/ 	.word	0x00000001
        /*0094*/ 	.word	0x00000001


	//----- nvinfo : EIATTR_CBANK_PARAM_SIZE
	.align		4
.L_29:
        /*0098*/ 	.byte	0x03, 0x19
        /*009a*/ 	.short	0x0034


	//----- nvinfo : EIATTR_PARAM_CBANK
	.align		4
        /*009c*/ 	.byte	0x04, 0x0a
        /*009e*/ 	.short	(.L_31 - .L_30)
	.align		4
.L_30:
        /*00a0*/ 	.word	index@(.nv.constant0.triton_poi_fused__native_batch_norm_legit_no_training_hardtanh_6)
        /*00a4*/ 	.short	0x0210
        /*00a6*/ 	.short	0x0034


	//----- nvinfo : EIATTR_SW_WAR
	.align		4
.L_31:
        /*00a8*/ 	.byte	0x04, 0x36
        /*00aa*/ 	.short	(.L_33 - .L_32)
.L_32:
        /*00ac*/ 	.word	0x00000008
.L_33:


//--------------------- .nv.callgraph             --------------------------
	.section	.nv.callgraph,"",@"SHT_CUDA_CALLGRAPH"
	.align	4
	.sectionentsize	8
	.align		4
        /*0000*/ 	.word	0x00000000
	.align		4
        /*0004*/ 	.word	0xffffffff
	.align		4
        /*0008*/ 	.word	0x00000000
	.align		4
        /*000c*/ 	.word	0xfffffffe
	.align		4
        /*0010*/ 	.word	0x00000000
	.align		4
        /*0014*/ 	.word	0xfffffffd
	.align		4
        /*0018*/ 	.word	0x00000000
	.align		4
        /*001c*/ 	.word	0xfffffffc


//--------------------- .nv.constant4             --------------------------
	.section	.nv.constant4,"a",@progbits
	.align	8
	.align		8
.nv.constant4:
        /*0000*/ 	.dword	_$_str
	.align		8
        /*0008*/ 	.dword	_$_str_$_2


//--------------------- .text.triton_poi_fused__native_batch_norm_legit_no_training_hardtanh_6 --------------------------
	.section	.text.triton_poi_fused__native_batch_norm_legit_no_training_hardtanh_6,"ax",@progbits
	.align	128
        .global         triton_poi_fused__native_batch_norm_legit_no_training_hardtanh_6
        .type           triton_poi_fused__native_batch_norm_legit_no_training_hardtanh_6,@function
        .size           triton_poi_fused__native_batch_norm_legit_no_training_hardtanh_6,(.L_x_1 - triton_poi_fused__native_batch_norm_legit_no_training_hardtanh_6)
        .other          triton_poi_fused__native_batch_norm_legit_no_training_hardtanh_6,@"STO_CUDA_ENTRY STV_DEFAULT"
triton_poi_fused__native_batch_norm_legit_no_training_hardtanh_6:
.text.triton_poi_fused__native_batch_norm_legit_no_training_hardtanh_6:
[----:B------:R-:W-:Y:S01]  /*0000*/  LDC R1, c[0x0][0x28] ;  /* 0x00000a00ff017b82 */ /* 0x000fe20000000800 */
[----:B------:R-:W1:Y:S07]  /*0010*/  S2R R0, SR_TID.X ;  /* 0x0000000000007919 */ /* 0x000e6e0000002100 */
[----:B------:R-:W2:Y:S01]  /*0020*/  LDC.64 R2, c[0x0][0x220] ;  /* 0x00008800ff027b82 */ /* 0x000ea20000000a00 */
[----:B------:R-:W-:Y:S01]  /*0030*/  ULDC.64 UR4, c[0x0][0x208] ;  /* 0x0000820000047ab9 */ /* 0x000fe20000000a00 */
[----:B------:R-:W3:Y:S06]  /*0040*/  S2R R5, SR_CTAID.X ;  /* 0x0000000000057919 */ /* 0x000eec0000002500 */
[----:B------:R-:W4:Y:S08]  /*0050*/  LDC.64 R6, c[0x0][0x218] ;  /* 0x00008600ff067b82 */ /* 0x000f300000000a00 */
[----:B------:R-:W5:Y:S08]  /*0060*/  LDC.64 R8, c[0x0][0x228] ;  /* 0x00008a00ff087b82 */ /* 0x000f700000000a00 */
[----:B------:R-:W5:Y:S01]  /*0070*/  LDC.64 R10, c[0x0][0x230] ;  /* 0x00008c00ff0a7b82 */ /* 0x000f620000000a00 */
[----:B-1----:R-:W-:-:S04]  /*0080*/  SHF.L.U32 R0, R0, 0x1, RZ ;  /* 0x0000000100007819 */ /* 0x002fc800000006ff */
[----:B------:R-:W-:-:S04]  /*0090*/  LOP3.LUT R0, R0, 0x1fe, RZ, 0xc0, !PT ;  /* 0x000001fe00007812 */ /* 0x000fc800078ec0ff */
[----:B---3--:R-:W-:-:S05]  /*00a0*/  LEA R0, R5, R0, 0x9 ;  /* 0x0000000005007211 */ /* 0x008fca00078e48ff */
[----:B------:R-:W-:-:S05]  /*00b0*/  IMAD.HI R4, R0, 0x2aaaaaab, RZ ;  /* 0x2aaaaaab00047827 */ /* 0x000fca00078e02ff */
[----:B------:R-:W-:-:S04]  /*00c0*/  SHF.R.U32.HI R5, RZ, 0x1f, R4 ;  /* 0x0000001fff057819 */ /* 0x000fc80000011604 */
[----:B------:R-:W-:-:S05]  /*00d0*/  LEA.HI R5, R4, R5, RZ, 0x1c ;  /* 0x0000000504057211 */ /* 0x000fca00078fe0ff */
[----:B------:R-:W-:Y:S02]  /*00e0*/  IMAD R13, R5, -0x60, R0 ;  /* 0xffffffa0050d7824 */ /* 0x000fe400078e0200 */
[----:B------:R-:W1:Y:S02]  /*00f0*/  LDC.64 R4, c[0x0][0x210] ;  /* 0x00008400ff047b82 */ /* 0x000e640000000a00 */
[----:B--2---:R-:W-:-:S06]  /*0100*/  IMAD.WIDE R2, R13, 0x4, R2 ;  /* 0x000000040d027825 */ /* 0x004fcc00078e0202 */
[----:B------:R-:W2:Y:S01]  /*0110*/  LDG.E.EL.64 R2, desc[UR4][R2.64] ;  /* 0x0000000402027981 */ /* 0x000ea2000c2e1b00 */
[----:B----4-:R-:W-:-:S04]  /*0120*/  IMAD.WIDE R6, R13, 0x4, R6 ;  /* 0x000000040d067825 */ /* 0x010fc800078e0206 */
[C---:B-----5:R-:W-:Y:S02]  /*0130*/  IMAD.WIDE R8, R13.reuse, 0x4, R8 ;  /* 0x000000040d087825 */ /* 0x060fe400078e0208 */
[----:B------:R-:W3:Y:S02]  /*0140*/  LDG.E.EL.64 R6, desc[UR4][R6.64] ;  /* 0x0000000406067981 */ /* 0x000ee4000c2e1b00 */
[----:B0-----:R-:W-:Y:S02]  /*0150*/  IMAD.WIDE R10, R13, 0x4, R10 ;  /* 0x000000040d0a7825 */ /* 0x001fe400078e020a */
[----:B------:R-:W4:Y:S04]  /*0160*/  LDG.E.EL.64 R8, desc[UR4][R8.64] ;  /* 0x0000000408087981 */ /* 0x000f28000c2e1b00 */
[----:B------:R-:W4:Y:S01]  /*0170*/  LDG.E.EL.64 R10, desc[UR4][R10.64] ;  /* 0x000000040a0a7981 */ /* 0x000f22000c2e1b00 */
[----:B-1----:R-:W-:-:S06]  /*0180*/  IMAD.WIDE R4, R0, 0x4, R4 ;  /* 0x0000000400047825 */ /* 0x002fcc00078e0204 */
[----:B------:R-:W3:Y:S01]  /*0190*/  LDG.E.64 R4, desc[UR4][R4.64] ;  /* 0x0000000404047981 */ /* 0x000ee2000c1e1b00 */
[----:B--2---:R-:W-:Y:S01]  /*01a0*/  FADD R2, R2, 9.9999997473787516356e-06 ;  /* 0x3727c5ac02027421 */ /* 0x004fe20000000000 */
[----:B------:R-:W-:-:S03]  /*01b0*/  FADD R3, R3, 9.9999997473787516356e-06 ;  /* 0x3727c5ac03037421 */ /* 0x000fc60000000000 */
[----:B------:R-:W0:Y:S08]  /*01c0*/  MUFU.SQRT R12, R2 ;  /* 0x00000002000c7308 */ /* 0x000e300000002000 */
[----:B------:R-:W1:Y:S01]  /*01d0*/  MUFU.SQRT R13, R3 ;  /* 0x00000003000d7308 */ /* 0x000e620000002000 */
[C---:B0-----:R-:W-:Y:S02]  /*01e0*/  FSETP.GT.AND P0, PT, R12.reuse, 8.50705917302346158658e+37, PT ;  /* 0x7e8000000c00780b */ /* 0x041fe40003f04000 */
[----:B------:R-:W-:-:S02]  /*01f0*/  FSETP.GEU.AND P2, PT, R12, 1.175494350822287508e-38, PT ;  /* 0x008000000c00780b */ /* 0x000fc40003f4e000 */
[C---:B-1----:R-:W-:Y:S02]  /*0200*/  FSETP.GT.AND P1, PT, R13.reuse, 8.50705917302346158658e+37, PT ;  /* 0x7e8000000d00780b */ /* 0x042fe40003f24000 */
[----:B------:R-:W-:-:S07]  /*0210*/  FSETP.GEU.AND P3, PT, R13, 1.175494350822287508e-38, PT ;  /* 0x008000000d00780b */ /* 0x000fce0003f6e000 */
[----:B------:R-:W-:Y:S01]  /*0220*/  @P0 FMUL R12, R12, 0.25 ;  /* 0x3e8000000c0c0820 */ /* 0x000fe20000400000 */
[----:B------:R-:W-:-:S03]  /*0230*/  HFMA2.MMA R2, -RZ, RZ, 1.625, 0 ;  /* 0x3e800000ff027435 */ /* 0x000fc600000001ff */
[----:B------:R-:W-:Y:S01]  /*0240*/  @!P2 FMUL R12, R12, 16777216 ;  /* 0x4b8000000c0ca820 */ /* 0x000fe20000400000 */
[----:B------:R-:W-:-:S04]  /*0250*/  @P1 FMUL R13, R13, 0.25 ;  /* 0x3e8000000d0d1820 */ /* 0x000fc80000400000 */
[----:B------:R-:W-:Y:S01]  /*0260*/  @!P3 FMUL R13, R13, 16777216 ;  /* 0x4b8000000d0db820 */ /* 0x000fe20000400000 */
[----:B------:R-:W0:Y:S01]  /*0270*/  MUFU.RCP R12, R12 ;  /* 0x0000000c000c7308 */ /* 0x000e220000001000 */
[----:B------:R-:W-:-:S07]  /*0280*/  FSEL R3, R2, 1, P0 ;  /* 0x3f80000002037808 */ /* 0x000fce0000000000 */
[----:B------:R-:W1:Y:S01]  /*0290*/  MUFU.RCP R13, R13 ;  /* 0x0000000d000d7308 */ /* 0x000e620000001000 */
[----:B------:R-:W-:Y:S01]  /*02a0*/  FSEL R2, R2, 1, P1 ;  /* 0x3f80000002027808 */ /* 0x000fe20000800000 */
[----:B------:R-:W-:Y:S01]  /*02b0*/  @!P2 FMUL R3, R3, 16777216 ;  /* 0x4b8000000303a820 */ /* 0x000fe20000400000 */
[----:B---3--:R-:W-:-:S03]  /*02c0*/  FADD R4, R4, -R6 ;  /* 0x8000000604047221 */ /* 0x008fc60000000000 */
[----:B------:R-:W-:Y:S01]  /*02d0*/  @!P3 FMUL R2, R2, 16777216 ;  /* 0x4b8000000202b820 */ /* 0x000fe20000400000 */
[----:B0-----:R-:W-:Y:S01]  /*02e0*/  FMUL R3, R12, R3 ;  /* 0x000000030c037220 */ /* 0x001fe20000400000 */
[----:B------:R-:W-:-:S03]  /*02f0*/  FADD R5, R5, -R7 ;  /* 0x8000000705057221 */ /* 0x000fc60000000000 */
[----:B------:R-:W-:Y:S01]  /*0300*/  FMUL R7, R4, R3 ;  /* 0x0000000304077220 */ /* 0x000fe20000400000 */
[----:B-1----:R-:W-:-:S03]  /*0310*/  FMUL R2, R13, R2 ;  /* 0x000000020d027220 */ /* 0x002fc60000400000 */
[----:B----4-:R-:W-:Y:S01]  /*0320*/  FFMA R7, R8, R7, R10 ;  /* 0x0000000708077223 */ /* 0x010fe2000000000a */
[----:B------:R-:W-:Y:S02]  /*0330*/  FMUL R4, R5, R2 ;  /* 0x0000000205047220 */ /* 0x000fe40000400000 */
[----:B------:R-:W0:Y:S02]  /*0340*/  LDC.64 R2, c[0x0][0x238] ;  /* 0x00008e00ff027b82 */ /* 0x000e240000000a00 */
[----:B------:R-:W-:Y:S01]  /*0350*/  FFMA R4, R9, R4, R11 ;  /* 0x0000000409047223 */ /* 0x000fe2000000000b */
[----:B------:R-:W-:-:S04]  /*0360*/  FSETP.GTU.AND P0, PT, R7, RZ, PT ;  /* 0x000000ff0700720b */ /* 0x000fc80003f0c000 */
[C---:B------:R-:W-:Y:S02]  /*0370*/  FSETP.GTU.AND P1, PT, R4.reuse, RZ, PT ;  /* 0x000000ff0400720b */ /* 0x040fe40003f2c000 */
[----:B------:R-:W-:Y:S02]  /*0380*/  FSEL R6, R7, RZ, P0 ;  /* 0x000000ff07067208 */ /* 0x000fe40000000000 */
[----:B------:R-:W-:Y:S02]  /*0390*/  FSEL R7, R4, RZ, P1 ;  /* 0x000000ff04077208 */ /* 0x000fe40000800000 */
[C---:B------:R-:W-:Y:S02]  /*03a0*/  FSETP.GEU.AND P2, PT, R6.reuse, 6, PT ;  /* 0x40c000000600780b */ /* 0x040fe40003f4e000 */
[----:B------:R-:W-:Y:S02]  /*03b0*/  FSETP.GEU.AND P3, PT, R7, 6, PT ;  /* 0x40c000000700780b */ /* 0x000fe40003f6e000 */
[----:B------:R-:W-:-:S02]  /*03c0*/  FSETP.NAN.AND P0, PT, R6, R6, PT ;  /* 0x000000060600720b */ /* 0x000fc40003f08000 */
[----:B------:R-:W-:Y:S01]  /*03d0*/  FSETP.NAN.AND P1, PT, R7, R7, PT ;  /* 0x000000070700720b */ /* 0x000fe20003f28000 */
[----:B0-----:R-:W-:-:S06]  /*03e0*/  IMAD.WIDE R2, R0, 0x4, R2 ;  /* 0x0000000400027825 */ /* 0x001fcc00078e0202 */
[----:B------:R-:W-:Y:S02]  /*03f0*/  @P2 SEL R6, R6, 0x40c00000, P0 ;  /* 0x40c0000006062807 */ /* 0x000fe40000000000 */
[----:B------:R-:W-:-:S05]  /*0400*/  @P3 SEL R7, R7, 0x40c00000, P1 ;  /* 0x40c0000007073807 */ /* 0x000fca0000800000 */
[----:B------:R-:W-:Y:S01]  /*0410*/  STG.E.64 desc[UR4][R2.64], R6 ;  /* 0x0000000602007986 */ /* 0x000fe2000c101b04 */
[----:B------:R-:W-:Y:S05]  /*0420*/  EXIT ;  /* 0x000000000000794d */ /* 0x000fea0003800000 */
.L_x_0:
[----:B------:R-:W-:-:S00]  /*0430*/  BRA `(.L_x_0) ;  /* 0xfffffffc00fc7947 */ /* 0x000fc0000383ffff */
[----:B------:R-:W-:-:S00]  /*0440*/  NOP ;  /* 0x0000000000007918 */ /* 0x000fc00000000000 */
        /* <DEDUP_REMOVED lines=11> */
.L_x_1:


//--------------------- .nv.global.init           --------------------------
	.section	.nv.global.init,"aw",@progbits
.nv.global.init:
	.type		_$_str,@object
	.size		_$_str,(_$_str_$_2 - _$_str)
_$_str:
        /*0000*/ 	.byte	0x5f, 0x5f, 0x43, 0x55, 0x44, 0x41, 0x5f, 0x46, 0x54, 0x5a, 0x00
	.type		_$_str_$_2,@object
	.size		_$_str_$_2,(.L_1 - _$_str_$_2)
_$_str_$_2:
        /*000b*/ 	.byte	0x5f, 0x5f, 0x43, 0x55, 0x44, 0x41, 0x5f, 0x50, 0x52, 0x45, 0x43, 0x5f, 0x53, 0x51, 0x52, 0x54
        /*001b*/ 	.byte	0x00
.L_1:


//--------------------- .nv.constant0.triton_poi_fused__native_batch_norm_legit_no_training_hardtanh_6 --------------------------
	.section	.nv.constant0.triton_poi_fused__native_batch_norm_legit_no_training_hardtanh_6,"a",@progbits
	.sectionflags	@""
	.align	4
.nv.constant0.triton_poi_fused__native_batch_norm_legit_no_training_hardtanh_6:
	.zero		580
